//
// Generated by NVIDIA NVVM Compiler
//
// Compiler Build ID: CL-36424714
// Cuda compilation tools, release 13.0, V13.0.88
// Based on NVVM 20.0.0
//

.version 9.0
.target sm_100
.address_size 64

	// .globl	_Z14softmax_kernelPKfPfii
.extern .shared .align 16 .b8 shared[];

.visible .entry _Z14softmax_kernelPKfPfii(
	.param .u64 .ptr .align 1 _Z14softmax_kernelPKfPfii_param_0,
	.param .u64 .ptr .align 1 _Z14softmax_kernelPKfPfii_param_1,
	.param .u32 _Z14softmax_kernelPKfPfii_param_2,
	.param .u32 _Z14softmax_kernelPKfPfii_param_3
)
{
	.reg .pred 	%p<8>;
	.reg .b32 	%r<31>;
	.reg .b32 	%f<32>;
	.reg .b64 	%rd<9>;

	ld.param.u64 	%rd3, [_Z14softmax_kernelPKfPfii_param_0];
	ld.param.u64 	%rd4, [_Z14softmax_kernelPKfPfii_param_1];
	ld.param.u32 	%r14, [_Z14softmax_kernelPKfPfii_param_3];
	mov.u32 	%r1, %ctaid.x;
	mov.u32 	%r30, %tid.x;
	setp.ge.s32 	%p1, %r30, %r14;
	mov.f32 	%f29, 0fFF7FFFFF;
	@%p1 bra 	$L__BB0_3;
	mul.lo.s32 	%r3, %r14, %r1;
	mov.u32 	%r4, %ntid.x;
	cvta.to.global.u64 	%rd1, %rd3;
	mov.f32 	%f29, 0fFF7FFFFF;
	mov.u32 	%r17, shared;
	mov.u32 	%r28, %r30;
$L__BB0_2:
	add.s32 	%r15, %r28, %r3;
	mul.wide.s32 	%rd5, %r15, 4;
	add.s64 	%rd6, %rd1, %rd5;
	ld.global.f32 	%f9, [%rd6];
	shl.b32 	%r16, %r28, 2;
	add.s32 	%r18, %r17, %r16;
	st.shared.f32 	[%r18], %f9;
	setp.gt.f32 	%p2, %f9, %f29;
	selp.f32 	%f29, %f9, %f29, %p2;
	add.s32 	%r28, %r28, %r4;
	setp.lt.s32 	%p3, %r28, %r14;
	@%p3 bra 	$L__BB0_2;
$L__BB0_3:
	setp.ge.s32 	%p4, %r30, %r14;
	bar.sync 	0;
	mov.f32 	%f31, 0f00000000;
	@%p4 bra 	$L__BB0_6;
	mov.f32 	%f31, 0f00000000;
	mov.u32 	%r7, %ntid.x;
	mov.u32 	%r20, shared;
	mov.u32 	%r29, %r30;
$L__BB0_5:
	shl.b32 	%r19, %r29, 2;
	add.s32 	%r21, %r20, %r19;
	ld.shared.f32 	%f12, [%r21];
	sub.f32 	%f13, %f12, %f29;
	fma.rn.f32 	%f14, %f13, 0f3BBB989D, 0f3F000000;
	cvt.sat.f32.f32 	%f15, %f14;
	mov.f32 	%f16, 0f4B400001;
	mov.f32 	%f17, 0f437C0000;
	fma.rm.f32 	%f18, %f15, %f17, %f16;
	add.f32 	%f19, %f18, 0fCB40007F;
	neg.f32 	%f20, %f19;
	fma.rn.f32 	%f21, %f13, 0f3FB8AA3B, %f20;
	fma.rn.f32 	%f22, %f13, 0f32A57060, %f21;
	mov.b32 	%r22, %f18;
	shl.b32 	%r23, %r22, 23;
	mov.b32 	%f23, %r23;
	ex2.approx.ftz.f32 	%f24, %f22;
	mul.f32 	%f25, %f24, %f23;
	st.shared.f32 	[%r21], %f25;
	add.f32 	%f31, %f31, %f25;
	add.s32 	%r29, %r29, %r7;
	setp.lt.s32 	%p5, %r29, %r14;
	@%p5 bra 	$L__BB0_5;
$L__BB0_6:
	setp.ge.s32 	%p6, %r30, %r14;
	bar.sync 	0;
	@%p6 bra 	$L__BB0_9;
	mul.lo.s32 	%r10, %r14, %r1;
	mov.u32 	%r11, %ntid.x;
	cvta.to.global.u64 	%rd2, %rd4;
	mov.u32 	%r25, shared;
$L__BB0_8:
	shl.b32 	%r24, %r30, 2;
	add.s32 	%r26, %r25, %r24;
	ld.shared.f32 	%f26, [%r26];
	div.rn.f32 	%f27, %f26, %f31;
	add.s32 	%r27, %r30, %r10;
	mul.wide.s32 	%rd7, %r27, 4;
	add.s64 	%rd8, %rd2, %rd7;
	st.global.f32 	[%rd8], %f27;
	add.s32 	%r30, %r30, %r11;
	setp.lt.s32 	%p7, %r30, %r14;
	@%p7 bra 	$L__BB0_8;
$L__BB0_9:
	ret;

}


// ===== COMPILED SASS (sm_100) =====

	.target	sm_100

	.elftype	@"ET_EXEC"


//--------------------- .note.nv.tkinfo           --------------------------
	.section	.note.nv.tkinfo,"",@"SHT_NOTE"
	.sectionflags	@"SHF_NOTE_NV_TKINFO"
	.tkinfo
        /*0018*/ 	.word	0x00000002
        /*0030*/ 	.string	""
        /*0030*/ 	.string	"ptxas"
        /*0030*/ 	.string	"Cuda compilation tools, release 13.0, V13.0.88"
        /*0030*/ 	.string	"Build cuda_13.0.r13.0/compiler.36424714_0"
        /*0030*/ 	.string	"-arch sm_100 -m 64 "



//--------------------- .note.nv.cuinfo           --------------------------
	.section	.note.nv.cuinfo,"",@"SHT_NOTE"
	.sectionflags	@"SHF_NOTE_NV_CUINFO"
        /*0018*/ 	.short	0x0002
        /*001a*/ 	.short	0x0064
        /*001c*/ 	.short	0x0082
	.zero		2


//--------------------- .nv.info                  --------------------------
	.section	.nv.info,"",@"SHT_CUDA_INFO"
	.align	4


	//----- nvinfo : EIATTR_REGCOUNT
	.align		4
        /*0000*/ 	.byte	0x04, 0x2f
        /*0002*/ 	.short	(.L_1 - .L_0)
	.align		4
.L_0:
        /*0004*/ 	.word	index@(_Z14softmax_kernelPKfPfii)
        /*0008*/ 	.word	0x00000014


	//----- nvinfo : EIATTR_FRAME_SIZE
	.align		4
.L_1:
        /*000c*/ 	.byte	0x04, 0x11
        /*000e*/ 	.short	(.L_3 - .L_2)
	.align		4
.L_2:
        /*0010*/ 	.word	index@($__internal_0_$__cuda_sm3x_div_rn_noftz_f32_slowpath)
        /*0014*/ 	.word	0x00000000


	//----- nvinfo : EIATTR_FRAME_SIZE
	.align		4
.L_3:
        /*0018*/ 	.byte	0x04, 0x11
        /*001a*/ 	.short	(.L_5 - .L_4)
	.align		4
.L_4:
        /*001c*/ 	.word	index@(_Z14softmax_kernelPKfPfii)
        /*0020*/ 	.word	0x00000000


	//----- nvinfo : EIATTR_MIN_STACK_SIZE
	.align		4
.L_5:
        /*0024*/ 	.byte	0x04, 0x12
        /*0026*/ 	.short	(.L_7 - .L_6)
	.align		4
.L_6:
        /*0028*/ 	.word	index@(_Z14softmax_kernelPKfPfii)
        /*002c*/ 	.word	0x00000000
.L_7:


//--------------------- .nv.compat                --------------------------
	.section	.nv.compat,"",@"SHT_CUDA_COMPAT_INFO"
	.align	4
        /*0000*/ 	.byte	0x02, 0x09, 0x00, 0x00, 0x02, 0x02, 0x01, 0x00, 0x02, 0x05, 0x05, 0x00, 0x03, 0x07, 0x01, 0x01
        /*0010*/ 	.byte	0x02, 0x03, 0x00, 0x00, 0x02, 0x06, 0x01, 0x00, 0x04, 0x0b, 0x08, 0x00, 0x01, 0x00, 0x00, 0x00
        /*0020*/ 	.byte	0x00, 0x00, 0x00, 0x00


//--------------------- .nv.info._Z14softmax_kernelPKfPfii --------------------------
	.section	.nv.info._Z14softmax_kernelPKfPfii,"",@"SHT_CUDA_INFO"
	.sectionflags	@""
	.align	4


	//----- nvinfo : EIATTR_CUDA_API_VERSION
	.align		4
        /*0000*/ 	.byte	0x04, 0x37
        /*0002*/ 	.short	(.L_9 - .L_8)
.L_8:
        /*0004*/ 	.word	0x00000082


	//----- nvinfo : EIATTR_KPARAM_INFO
	.align		4
.L_9:
        /*0008*/ 	.byte	0x04, 0x17
        /*000a*/ 	.short	(.L_11 - .L_10)
.L_10:
        /*000c*/ 	.word	0x00000000
        /*0010*/ 	.short	0x0003
        /*0012*/ 	.short	0x0014
        /*0014*/ 	.byte	0x00, 0xf0, 0x11, 0x00


	//----- nvinfo : EIATTR_KPARAM_INFO
	.align		4
.L_11:
        /*0018*/ 	.byte	0x04, 0x17
        /*001a*/ 	.short	(.L_13 - .L_12)
.L_12:
        /*001c*/ 	.word	0x00000000
        /*0020*/ 	.short	0x0002
        /*0022*/ 	.short	0x0010
        /*0024*/ 	.byte	0x00, 0xf0, 0x11, 0x00


	//----- nvinfo : EIATTR_KPARAM_INFO
	.align		4
.L_13:
        /*0028*/ 	.byte	0x04, 0x17
        /*002a*/ 	.short	(.L_15 - .L_14)
.L_14:
        /*002c*/ 	.word	0x00000000
        /*0030*/ 	.short	0x0001
        /*0032*/ 	.short	0x0008
        /*0034*/ 	.byte	0x00, 0xf5, 0x21, 0x00


	//----- nvinfo : EIATTR_KPARAM_INFO
	.align		4
.L_15:
        /*0038*/ 	.byte	0x04, 0x17
        /*003a*/ 	.short	(.L_17 - .L_16)
.L_16:
        /*003c*/ 	.word	0x00000000
        /*0040*/ 	.short	0x0000
        /*0042*/ 	.short	0x0000
        /*0044*/ 	.byte	0x00, 0xf5, 0x21, 0x00


	//----- nvinfo : EIATTR_SPARSE_MMA_MASK
	.align		4
.L_17:
        /*0048*/ 	.byte	0x03, 0x50
        /*004a*/ 	.short	0x0000


	//----- nvinfo : EIATTR_MAXREG_COUNT
	.align		4
        /*004c*/ 	.byte	0x03, 0x1b
        /*004e*/ 	.short	0x00ff


	//----- nvinfo : EIATTR_NUM_BARRIERS
	.align		4
        /*0050*/ 	.byte	0x02, 0x4c
        /*0052*/ 	.byte	0x01
	.zero		1


	//----- nvinfo : EIATTR_MERCURY_ISA_VERSION
	.align		4
        /*0054*/ 	.byte	0x03, 0x5f
        /*0056*/ 	.short	0x0101


	//----- nvinfo : EIATTR_VRC_CTA_INIT_COUNT
	.align		4
        /*0058*/ 	.byte	0x02, 0x4a
	.zero		1
	.zero		1


	//----- nvinfo : EIATTR_EXIT_INSTR_OFFSETS
	.align		4
        /*005c*/ 	.byte	0x04, 0x1c
        /*005e*/ 	.short	(.L_19 - .L_18)


	//   ....[0]....
.L_18:
        /*0060*/ 	.word	0x000003b0


	//   ....[1]....
        /*0064*/ 	.word	0x00000570


	//----- nvinfo : EIATTR_CRS_STACK_SIZE
	.align		4
.L_19:
        /*0068*/ 	.byte	0x04, 0x1e
        /*006a*/ 	.short	(.L_21 - .L_20)
.L_20:
        /*006c*/ 	.word	0x00000000


	//----- nvinfo : EIATTR_CBANK_PARAM_SIZE
	.align		4
.L_21:
        /*0070*/ 	.byte	0x03, 0x19
        /*0072*/ 	.short	0x0018


	//----- nvinfo : EIATTR_PARAM_CBANK
	.align		4
        /*0074*/ 	.byte	0x04, 0x0a
        /*0076*/ 	.short	(.L_23 - .L_22)
	.align		4
.L_22:
        /*0078*/ 	.word	index@(.nv.constant0._Z14softmax_kernelPKfPfii)
        /*007c*/ 	.short	0x0380
        /*007e*/ 	.short	0x0018


	//----- nvinfo : EIATTR_SW_WAR
	.align		4
.L_23:
        /*0080*/ 	.byte	0x04, 0x36
        /*0082*/ 	.short	(.L_25 - .L_24)
.L_24:
        /*0084*/ 	.word	0x00000008
.L_25:


//--------------------- .nv.callgraph             --------------------------
	.section	.nv.callgraph,"",@"SHT_CUDA_CALLGRAPH"
	.align	4
	.sectionentsize	8
	.align		4
        /*0000*/ 	.word	0x00000000
	.align		4
        /*0004*/ 	.word	0xffffffff
	.align		4
        /*0008*/ 	.word	0x00000000
	.align		4
        /*000c*/ 	.word	0xfffffffe
	.align		4
        /*0010*/ 	.word	0x00000000
	.align		4
        /*0014*/ 	.word	0xfffffffd
	.align		4
        /*0018*/ 	.word	0x00000000
	.align		4
        /*001c*/ 	.word	0xfffffffc


//--------------------- .text._Z14softmax_kernelPKfPfii --------------------------
	.section	.text._Z14softmax_kernelPKfPfii,"ax",@progbits
	.align	128
        .global         _Z14softmax_kernelPKfPfii
        .type           _Z14softmax_kernelPKfPfii,@function
        .size           _Z14softmax_kernelPKfPfii,(.L_x_21 - _Z14softmax_kernelPKfPfii)
        .other          _Z14softmax_kernelPKfPfii,@"STO_CUDA_ENTRY STV_DEFAULT"
_Z14softmax_kernelPKfPfii:
.text._Z14softmax_kernelPKfPfii:
[----:B------:R-:W-:Y:S01]  /*0000*/  LDC R1, c[0x0][0x37c] ;  /* 0x0000df00ff017b82 */ /* 0x000fe20000000800 */
[----:B------:R-:W0:Y:S07]  /*0010*/  S2R R2, SR_TID.X ;  /* 0x0000000000027919 */ /* 0x000e2e0000002100 */
[----:B------:R-:W0:Y:S01]  /*0020*/  LDC R5, c[0x0][0x394] ;  /* 0x0000e500ff057b82 */ /* 0x000e220000000800 */
[----:B------:R-:W1:Y:S01]  /*0030*/  LDCU.64 UR6, c[0x0][0x358] ;  /* 0x00006b00ff0677ac */ /* 0x000e620008000a00 */
[----:B------:R-:W-:Y:S01]  /*0040*/  BSSY.RECONVERGENT B0, `(.L_x_0) ;  /* 0x0000019000007945 */ /* 0x000fe20003800200 */
[----:B------:R-:W-:-:S02]  /*0050*/  IMAD.MOV.U32 R3, RZ, RZ, RZ ;  /* 0x000000ffff037224 */ /* 0x000fc400078e00ff */
[----:B------:R-:W-:-:S03]  /*0060*/  IMAD.MOV.U32 R0, RZ, RZ, -0x800001 ;  /* 0xff7fffffff007424 */ /* 0x000fc600078e00ff */
[----:B------:R-:W2:Y:S01]  /*0070*/  S2UR UR8, SR_CTAID.X ;  /* 0x00000000000879c3 */ /* 0x000ea20000002500 */
[CC--:B0-----:R-:W-:Y:S02]  /*0080*/  ISETP.GE.AND P2, PT, R2.reuse, R5.reuse, PT ;  /* 0x000000050200720c */ /* 0x0c1fe40003f46270 */
[CC--:B------:R-:W-:Y:S02]  /*0090*/  ISETP.GE.AND P0, PT, R2.reuse, R5.reuse, PT ;  /* 0x000000050200720c */ /* 0x0c0fe40003f06270 */
[----:B------:R-:W-:-:S09]  /*00a0*/  ISETP.GE.AND P1, PT, R2, R5, PT ;  /* 0x000000050200720c */ /* 0x000fd20003f26270 */
[----:B-12---:R-:W-:Y:S05]  /*00b0*/  @P2 BRA `(.L_x_1) ;  /* 0x0000000000442947 */ /* 0x006fea0003800000 */
[----:B------:R-:W0:Y:S01]  /*00c0*/  S2R R7, SR_CgaCtaId ;  /* 0x0000000000077919 */ /* 0x000e220000008800 */
[----:B------:R-:W1:Y:S01]  /*00d0*/  LDC R11, c[0x0][0x360] ;  /* 0x0000d800ff0b7b82 */ /* 0x000e620000000800 */
[----:B------:R-:W-:Y:S01]  /*00e0*/  MOV R0, 0x400 ;  /* 0x0000040000007802 */ /* 0x000fe20000000f00 */
[----:B------:R-:W-:-:S06]  /*00f0*/  IMAD.MOV.U32 R10, RZ, RZ, R2 ;  /* 0x000000ffff0a7224 */ /* 0x000fcc00078e0002 */
[----:B------:R-:W2:Y:S01]  /*0100*/  LDC.64 R8, c[0x0][0x380] ;  /* 0x0000e000ff087b82 */ /* 0x000ea20000000a00 */
[----:B0-----:R-:W-:Y:S01]  /*0110*/  LEA R4, R7, R0, 0x18 ;  /* 0x0000000007047211 */ /* 0x001fe200078ec0ff */
[----:B------:R-:W-:-:S07]  /*0120*/  IMAD.MOV.U32 R0, RZ, RZ, -0x800001 ;  /* 0xff7fffffff007424 */ /* 0x000fce00078e00ff */
.L_x_2:
[----:B0-----:R-:W-:-:S04]  /*0130*/  IMAD R7, R5, UR8, R10 ;  /* 0x0000000805077c24 */ /* 0x001fc8000f8e020a */
[----:B--2---:R-:W-:-:S06]  /*0140*/  IMAD.WIDE R6, R7, 0x4, R8 ;  /* 0x0000000407067825 */ /* 0x004fcc00078e0208 */
[----:B------:R-:W2:Y:S01]  /*0150*/  LDG.E R7, desc[UR6][R6.64] ;  /* 0x0000000606077981 */ /* 0x000ea2000c1e1900 */
[----:B------:R-:W-:Y:S02]  /*0160*/  IMAD R12, R10, 0x4, R4 ;  /* 0x000000040a0c7824 */ /* 0x000fe400078e0204 */
[----:B-1----:R-:W-:-:S05]  /*0170*/  IMAD.IADD R10, R11, 0x1, R10 ;  /* 0x000000010b0a7824 */ /* 0x002fca00078e020a */
[----:B------:R-:W-:Y:S01]  /*0180*/  ISETP.GE.AND P3, PT, R10, R5, PT ;  /* 0x000000050a00720c */ /* 0x000fe20003f66270 */
[----:B--2---:R0:W-:Y:S01]  /*0190*/  STS [R12], R7 ;  /* 0x000000070c007388 */ /* 0x0041e20000000800 */
[----:B------:R-:W-:-:S04]  /*01a0*/  FSETP.GT.AND P2, PT, R7, R0, PT ;  /* 0x000000000700720b */ /* 0x000fc80003f44000 */
[----:B------:R-:W-:-:S07]  /*01b0*/  FSEL R0, R7, R0, P2 ;  /* 0x0000000007007208 */ /* 0x000fce0001000000 */
[----:B------:R-:W-:Y:S05]  /*01c0*/  @!P3 BRA `(.L_x_2) ;  /* 0xfffffffc00d8b947 */ /* 0x000fea000383ffff */
.L_x_1:
[----:B------:R-:W-:Y:S05]  /*01d0*/  BSYNC.RECONVERGENT B0 ;  /* 0x0000000000007941 */ /* 0x000fea0003800200 */
.L_x_0:
[----:B------:R-:W-:Y:S06]  /*01e0*/  BAR.SYNC.DEFER_BLOCKING 0x0 ;  /* 0x0000000000007b1d */ /* 0x000fec0000010000 */
[----:B------:R-:W-:Y:S04]  /*01f0*/  BSSY.RECONVERGENT B0, `(.L_x_3) ;  /* 0x000001a000007945 */ /* 0x000fe80003800200 */
[----:B------:R-:W-:Y:S05]  /*0200*/  @P0 BRA `(.L_x_4) ;  /* 0x0000000000600947 */ /* 0x000fea0003800000 */
[----:B0-----:R-:W0:Y:S01]  /*0210*/  S2R R7, SR_CgaCtaId ;  /* 0x0000000000077919 */ /* 0x001e220000008800 */
[----:B------:R-:W1:Y:S01]  /*0220*/  LDC R9, c[0x0][0x360] ;  /* 0x0000d800ff097b82 */ /* 0x000e620000000800 */
[----:B------:R-:W-:Y:S01]  /*0230*/  MOV R4, 0x400 ;  /* 0x0000040000047802 */ /* 0x000fe20000000f00 */
[----:B------:R-:W-:Y:S02]  /*0240*/  IMAD.MOV.U32 R3, RZ, RZ, RZ ;  /* 0x000000ffff037224 */ /* 0x000fe400078e00ff */
[----:B------:R-:W-:Y:S02]  /*0250*/  IMAD.MOV.U32 R12, RZ, RZ, 0x3bbb989d ;  /* 0x3bbb989dff0c7424 */ /* 0x000fe400078e00ff */
[----:B------:R-:W-:Y:S01]  /*0260*/  IMAD.MOV.U32 R11, RZ, RZ, 0x437c0000 ;  /* 0x437c0000ff0b7424 */ /* 0x000fe200078e00ff */
[----:B0-----:R-:W-:Y:S01]  /*0270*/  LEA R13, R7, R4, 0x18 ;  /* 0x00000004070d7211 */ /* 0x001fe200078ec0ff */
[----:B------:R-:W-:-:S07]  /*0280*/  IMAD.MOV.U32 R4, RZ, RZ, R2 ;  /* 0x000000ffff047224 */ /* 0x000fce00078e0002 */
.L_x_5:
[----:B--2---:R-:W-:Y:S02]  /*0290*/  IMAD R6, R4, 0x4, R13 ;  /* 0x0000000404067824 */ /* 0x004fe400078e020d */
[----:B-1----:R-:W-:-:S03]  /*02a0*/  IMAD.IADD R4, R9, 0x1, R4 ;  /* 0x0000000109047824 */ /* 0x002fc600078e0204 */
[----:B------:R-:W0:Y:S02]  /*02b0*/  LDS R7, [R6] ;  /* 0x0000000006077984 */ /* 0x000e240000000800 */
[----:B------:R-:W-:Y:S01]  /*02c0*/  ISETP.GE.AND P0, PT, R4, R5, PT ;  /* 0x000000050400720c */ /* 0x000fe20003f06270 */
[----:B0-----:R-:W-:-:S04]  /*02d0*/  FADD R7, R7, -R0 ;  /* 0x8000000007077221 */ /* 0x001fc80000000000 */
[----:B------:R-:W-:-:S04]  /*02e0*/  FFMA.SAT R8, R7, R12, 0.5 ;  /* 0x3f00000007087423 */ /* 0x000fc8000000200c */
[----:B------:R-:W-:-:S04]  /*02f0*/  FFMA.RM R8, R8, R11, 12582913 ;  /* 0x4b40000108087423 */ /* 0x000fc8000000400b */
[C---:B------:R-:W-:Y:S01]  /*0300*/  FADD R10, R8.reuse, -12583039 ;  /* 0xcb40007f080a7421 */ /* 0x040fe20000000000 */
[----:B------:R-:W-:-:S03]  /*0310*/  SHF.L.U32 R8, R8, 0x17, RZ ;  /* 0x0000001708087819 */ /* 0x000fc600000006ff */
[----:B------:R-:W-:-:S04]  /*0320*/  FFMA R10, R7, 1.4426950216293334961, -R10 ;  /* 0x3fb8aa3b070a7823 */ /* 0x000fc8000000080a */
[----:B------:R-:W-:-:S04]  /*0330*/  FFMA R10, R7, 1.925963033500011079e-08, R10 ;  /* 0x32a57060070a7823 */ /* 0x000fc8000000000a */
[----:B------:R-:W0:Y:S02]  /*0340*/  MUFU.EX2 R7, R10 ;  /* 0x0000000a00077308 */ /* 0x000e240000000800 */
[----:B0-----:R-:W-:-:S04]  /*0350*/  FMUL R7, R8, R7 ;  /* 0x0000000708077220 */ /* 0x001fc80000400000 */
[----:B------:R-:W-:Y:S01]  /*0360*/  FADD R3, R7, R3 ;  /* 0x0000000307037221 */ /* 0x000fe20000000000 */
[----:B------:R2:W-:Y:S01]  /*0370*/  STS [R6], R7 ;  /* 0x0000000706007388 */ /* 0x0005e20000000800 */
[----:B------:R-:W-:Y:S05]  /*0380*/  @!P0 BRA `(.L_x_5) ;  /* 0xfffffffc00c08947 */ /* 0x000fea000383ffff */
.L_x_4:
[----:B------:R-:W-:Y:S05]  /*0390*/  BSYNC.RECONVERGENT B0 ;  /* 0x0000000000007941 */ /* 0x000fea0003800200 */
.L_x_3:
[----:B------:R-:W-:Y:S06]  /*03a0*/  BAR.SYNC.DEFER_BLOCKING 0x0 ;  /* 0x0000000000007b1d */ /* 0x000fec0000010000 */
[----:B------:R-:W-:Y:S05]  /*03b0*/  @P1 EXIT ;  /* 0x000000000000194d */ /* 0x000fea0003800000 */
[----:B------:R-:W1:Y:S01]  /*03c0*/  S2UR UR5, SR_CgaCtaId ;  /* 0x00000000000579c3 */ /* 0x000e620000008800 */
[----:B------:R-:W-:Y:S01]  /*03d0*/  UMOV UR4, 0x400 ;  /* 0x0000040000047882 */ /* 0x000fe20000000000 */
[----:B------:R-:W3:Y:S06]  /*03e0*/  LDCU UR9, c[0x0][0x360] ;  /* 0x00006c00ff0977ac */ /* 0x000eec0008000800 */
[----:B0-2---:R-:W0:Y:S08]  /*03f0*/  LDC R7, c[0x0][0x394] ;  /* 0x0000e500ff077b82 */ /* 0x005e300000000800 */
[----:B------:R-:W2:Y:S01]  /*0400*/  LDC.64 R4, c[0x0][0x388] ;  /* 0x0000e200ff047b82 */ /* 0x000ea20000000a00 */
[----:B-1-3--:R-:W-:-:S12]  /*0410*/  ULEA UR4, UR5, UR4, 0x18 ;  /* 0x0000000405047291 */ /* 0x00afd8000f8ec0ff */
.L_x_8:
[----:B------:R-:W-:Y:S01]  /*0420*/  LEA R0, R2, UR4, 0x2 ;  /* 0x0000000402007c11 */ /* 0x000fe2000f8e10ff */
[----:B-1----:R-:W1:Y:S01]  /*0430*/  MUFU.RCP R6, R3 ;  /* 0x0000000300067308 */ /* 0x002e620000001000 */
[----:B------:R-:W-:Y:S04]  /*0440*/  BSSY.RECONVERGENT B0, `(.L_x_6) ;  /* 0x000000c000007945 */ /* 0x000fe80003800200 */
[----:B------:R-:W3:Y:S01]  /*0450*/  LDS R0, [R0] ;  /* 0x0000000000007984 */ /* 0x000ee20000000800 */
[----:B-1----:R-:W-:-:S04]  /*0460*/  FFMA R9, R6, -R3, 1 ;  /* 0x3f80000006097423 */ /* 0x002fc80000000803 */
[----:B------:R-:W-:Y:S01]  /*0470*/  FFMA R9, R6, R9, R6 ;  /* 0x0000000906097223 */ /* 0x000fe20000000006 */
[----:B---3--:R-:W1:Y:S03]  /*0480*/  FCHK P0, R0, R3 ;  /* 0x0000000300007302 */ /* 0x008e660000000000 */
[----:B------:R-:W-:-:S04]  /*0490*/  FFMA R6, R0, R9, RZ ;  /* 0x0000000900067223 */ /* 0x000fc800000000ff */
[----:B------:R-:W-:-:S04]  /*04a0*/  FFMA R8, R6, -R3, R0 ;  /* 0x8000000306087223 */ /* 0x000fc80000000000 */
[----:B------:R-:W-:Y:S01]  /*04b0*/  FFMA R11, R9, R8, R6 ;  /* 0x00000008090b7223 */ /* 0x000fe20000000006 */
[----:B-1----:R-:W-:Y:S06]  /*04c0*/  @!P0 BRA `(.L_x_7) ;  /* 0x00000000000c8947 */ /* 0x002fec0003800000 */
[----:B------:R-:W-:-:S07]  /*04d0*/  MOV R6, 0x4f0 ;  /* 0x000004f000067802 */ /* 0x000fce0000000f00 */
[----:B0-2---:R-:W-:Y:S05]  /*04e0*/  CALL.REL.NOINC `($__internal_0_$__cuda_sm3x_div_rn_noftz_f32_slowpath) ;  /* 0x0000000000247944 */ /* 0x005fea0003c00000 */
[----:B------:R-:W-:-:S07]  /*04f0*/  IMAD.MOV.U32 R11, RZ, RZ, R0 ;  /* 0x000000ffff0b7224 */ /* 0x000fce00078e0000 */
.L_x_7:
[----:B------:R-:W-:Y:S05]  /*0500*/  BSYNC.RECONVERGENT B0 ;  /* 0x0000000000007941 */ /* 0x000fea0003800200 */
.L_x_6:
[----:B0-----:R-:W-:Y:S02]  /*0510*/  IMAD R9, R7, UR8, R2 ;  /* 0x0000000807097c24 */ /* 0x001fe4000f8e0202 */
[----:B------:R-:W-:Y:S02]  /*0520*/  VIADD R2, R2, UR9 ;  /* 0x0000000902027c36 */ /* 0x000fe40008000000 */
[----:B--2---:R-:W-:-:S03]  /*0530*/  IMAD.WIDE R8, R9, 0x4, R4 ;  /* 0x0000000409087825 */ /* 0x004fc600078e0204 */
[----:B------:R-:W-:Y:S02]  /*0540*/  ISETP.GE.AND P0, PT, R2, R7, PT ;  /* 0x000000070200720c */ /* 0x000fe40003f06270 */
[----:B------:R1:W-:Y:S11]  /*0550*/  STG.E desc[UR6][R8.64], R11 ;  /* 0x0000000b08007986 */ /* 0x0003f6000c101906 */
[----:B------:R-:W-:Y:S05]  /*0560*/  @!P0 BRA `(.L_x_8) ;  /* 0xfffffffc00ac8947 */ /* 0x000fea000383ffff */
[----:B------:R-:W-:Y:S05]  /*0570*/  EXIT ;  /* 0x000000000000794d */ /* 0x000fea0003800000 */
        .weak           $__internal_0_$__cuda_sm3x_div_rn_noftz_f32_slowpath
        .type           $__internal_0_$__cuda_sm3x_div_rn_noftz_f32_slowpath,@function
        .size           $__internal_0_$__cuda_sm3x_div_rn_noftz_f32_slowpath,(.L_x_21 - $__internal_0_$__cuda_sm3x_div_rn_noftz_f32_slowpath)
$__internal_0_$__cuda_sm3x_div_rn_noftz_f32_slowpath:
[--C-:B------:R-:W-:Y:S01]  /*0580*/  SHF.R.U32.HI R9, RZ, 0x17, R3.reuse ;  /* 0x00000017ff097819 */ /* 0x100fe20000011603 */
[----:B------:R-:W-:Y:S01]  /*0590*/  BSSY.RECONVERGENT B1, `(.L_x_9) ;  /* 0x0000064000017945 */ /* 0x000fe20003800200 */
[--C-:B------:R-:W-:Y:S01]  /*05a0*/  SHF.R.U32.HI R8, RZ, 0x17, R0.reuse ;  /* 0x00000017ff087819 */ /* 0x100fe20000011600 */
[----:B------:R-:W-:Y:S01]  /*05b0*/  IMAD.MOV.U32 R10, RZ, RZ, R0 ;  /* 0x000000ffff0a7224 */ /* 0x000fe200078e0000 */
[----:B------:R-:W-:Y:S01]  /*05c0*/  LOP3.LUT R9, R9, 0xff, RZ, 0xc0, !PT ;  /* 0x000000ff09097812 */ /* 0x000fe200078ec0ff */
[----:B------:R-:W-:Y:S01]  /*05d0*/  IMAD.MOV.U32 R11, RZ, RZ, R3 ;  /* 0x000000ffff0b7224 */ /* 0x000fe200078e0003 */
[----:B------:R-:W-:-:S03]  /*05e0*/  LOP3.LUT R14, R8, 0xff, RZ, 0xc0, !PT ;  /* 0x000000ff080e7812 */ /* 0x000fc600078ec0ff */
[----:B------:R-:W-:Y:S02]  /*05f0*/  VIADD R13, R9, 0xffffffff ;  /* 0xffffffff090d7836 */ /* 0x000fe40000000000 */
[----:B------:R-:W-:-:S03]  /*0600*/  VIADD R12, R14, 0xffffffff ;  /* 0xffffffff0e0c7836 */ /* 0x000fc60000000000 */
[----:B------:R-:W-:-:S04]  /*0610*/  ISETP.GT.U32.AND P0, PT, R13, 0xfd, PT ;  /* 0x000000fd0d00780c */ /* 0x000fc80003f04070 */
[----:B------:R-:W-:-:S13]  /*0620*/  ISETP.GT.U32.OR P0, PT, R12, 0xfd, P0 ;  /* 0x000000fd0c00780c */ /* 0x000fda0000704470 */
[----:B------:R-:W-:Y:S01]  /*0630*/  @!P0 MOV R8, RZ ;  /* 0x000000ff00088202 */ /* 0x000fe20000000f00 */
[----:B------:R-:W-:Y:S06]  /*0640*/  @!P0 BRA `(.L_x_10) ;  /* 0x00000000005c8947 */ /* 0x000fec0003800000 */
[----:B------:R-:W-:Y:S02]  /*0650*/  FSETP.GTU.FTZ.AND P1, PT, |R3|, +INF , PT ;  /* 0x7f8000000300780b */ /* 0x000fe40003f3c200 */
[----:B------:R-:W-:-:S04]  /*0660*/  FSETP.GTU.FTZ.AND P0, PT, |R0|, +INF , PT ;  /* 0x7f8000000000780b */ /* 0x000fc80003f1c200 */
[----:B------:R-:W-:-:S13]  /*0670*/  PLOP3.LUT P0, PT, P0, P1, PT, 0xf8, 0x8f ;  /* 0x00000000008f781c */ /* 0x000fda0000703f70 */
[----:B------:R-:W-:Y:S05]  /*0680*/  @P0 BRA `(.L_x_11) ;  /* 0x00000004004c0947 */ /* 0x000fea0003800000 */
[----:B------:R-:W-:-:S13]  /*0690*/  LOP3.LUT P0, RZ, R11, 0x7fffffff, R10, 0xc8, !PT ;  /* 0x7fffffff0bff7812 */ /* 0x000fda000780c80a */
[----:B------:R-:W-:Y:S05]  /*06a0*/  @!P0 BRA `(.L_x_12) ;  /* 0x00000004003c8947 */ /* 0x000fea0003800000 */
[C---:B------:R-:W-:Y:S02]  /*06b0*/  FSETP.NEU.FTZ.AND P1, PT, |R0|.reuse, +INF , PT ;  /* 0x7f8000000000780b */ /* 0x040fe40003f3d200 */
[----:B------:R-:W-:Y:S02]  /*06c0*/  FSETP.NEU.FTZ.AND P2, PT, |R3|, +INF , PT ;  /* 0x7f8000000300780b */ /* 0x000fe40003f5d200 */
[----:B------:R-:W-:-:S11]  /*06d0*/  FSETP.NEU.FTZ.AND P0, PT, |R0|, +INF , PT ;  /* 0x7f8000000000780b */ /* 0x000fd60003f1d200 */
[----:B------:R-:W-:Y:S05]  /*06e0*/  @!P2 BRA !P1, `(.L_x_12) ;  /* 0x00000004002ca947 */ /* 0x000fea0004800000 */
[----:B------:R-:W-:-:S04]  /*06f0*/  LOP3.LUT P1, RZ, R10, 0x7fffffff, RZ, 0xc0, !PT ;  /* 0x7fffffff0aff7812 */ /* 0x000fc8000782c0ff */
[----:B------:R-:W-:-:S13]  /*0700*/  PLOP3.LUT P1, PT, P2, P1, PT, 0x2f, 0xf2 ;  /* 0x0000000000f2781c */ /* 0x000fda0001722577 */
[----:B------:R-:W-:Y:S05]  /*0710*/  @P1 BRA `(.L_x_13) ;  /* 0x0000000400181947 */ /* 0x000fea0003800000 */
[----:B------:R-:W-:-:S04]  /*0720*/  LOP3.LUT P1, RZ, R11, 0x7fffffff, RZ, 0xc0, !PT ;  /* 0x7fffffff0bff7812 */ /* 0x000fc8000782c0ff */
[----:B------:R-:W-:-:S13]  /*0730*/  PLOP3.LUT P0, PT, P0, P1, PT, 0x2f, 0xf2 ;  /* 0x0000000000f2781c */ /* 0x000fda0000702577 */
[----:B------:R-:W-:Y:S05]  /*0740*/  @P0 BRA `(.L_x_14) ;  /* 0x0000000400000947 */ /* 0x000fea0003800000 */
[----:B------:R-:W-:Y:S02]  /*0750*/  ISETP.GE.AND P0, PT, R12, RZ, PT ;  /* 0x000000ff0c00720c */ /* 0x000fe40003f06270 */
[----:B------:R-:W-:-:S11]  /*0760*/  ISETP.GE.AND P1, PT, R13, RZ, PT ;  /* 0x000000ff0d00720c */ /* 0x000fd60003f26270 */
[----:B------:R-:W-:Y:S02]  /*0770*/  @P0 IMAD.MOV.U32 R8, RZ, RZ, RZ ;  /* 0x000000ffff080224 */ /* 0x000fe400078e00ff */
[----:B------:R-:W-:Y:S01]  /*0780*/  @!P0 FFMA R10, R0, 1.84467440737095516160e+19, RZ ;  /* 0x5f800000000a8823 */ /* 0x000fe200000000ff */
[----:B------:R-:W-:Y:S02]  /*0790*/  @!P0 IMAD.MOV.U32 R8, RZ, RZ, -0x40 ;  /* 0xffffffc0ff088424 */ /* 0x000fe400078e00ff */
[----:B------:R-:W-:Y:S02]  /*07a0*/  @!P1 FFMA R11, R3, 1.84467440737095516160e+19, RZ ;  /* 0x5f800000030b9823 */ /* 0x000fe400000000ff */
[----:B------:R-:W-:-:S07]  /*07b0*/  @!P1 VIADD R8, R8, 0x40 ;  /* 0x0000004008089836 */ /* 0x000fce0000000000 */
.L_x_10:
[----:B------:R-:W-:Y:S01]  /*07c0*/  LEA R0, R9, 0xc0800000, 0x17 ;  /* 0xc080000009007811 */ /* 0x000fe200078eb8ff */
[----:B------:R-:W-:Y:S04]  /*07d0*/  BSSY.RECONVERGENT B2, `(.L_x_15) ;  /* 0x0000036000027945 */ /* 0x000fe80003800200 */
[----:B------:R-:W-:Y:S02]  /*07e0*/  IMAD.IADD R12, R11, 0x1, -R0 ;  /* 0x000000010b0c7824 */ /* 0x000fe400078e0a00 */
[----:B------:R-:W-:Y:S02]  /*07f0*/  VIADD R11, R14, 0xffffff81 ;  /* 0xffffff810e0b7836 */ /* 0x000fe40000000000 */
[----:B------:R-:W0:Y:S01]  /*0800*/  MUFU.RCP R13, R12 ;  /* 0x0000000c000d7308 */ /* 0x000e220000001000 */
[----:B------:R-:W-:Y:S01]  /*0810*/  FADD.FTZ R15, -R12, -RZ ;  /* 0x800000ff0c0f7221 */ /* 0x000fe20000010100 */
[C---:B------:R-:W-:Y:S01]  /*0820*/  IMAD R0, R11.reuse, -0x800000, R10 ;  /* 0xff8000000b007824 */ /* 0x040fe200078e020a */
[----:B------:R-:W-:-:S05]  /*0830*/  IADD3 R11, PT, PT, R11, 0x7f, -R9 ;  /* 0x0000007f0b0b7810 */ /* 0x000fca0007ffe809 */
[----:B------:R-:W-:Y:S02]  /*0840*/  IMAD.IADD R11, R11, 0x1, R8 ;  /* 0x000000010b0b7824 */ /* 0x000fe400078e0208 */
[----:B0-----:R-:W-:-:S04]  /*0850*/  FFMA R14, R13, R15, 1 ;  /* 0x3f8000000d0e7423 */ /* 0x001fc8000000000f */
[----:B------:R-:W-:-:S04]  /*0860*/  FFMA R17, R13, R14, R13 ;  /* 0x0000000e0d117223 */ /* 0x000fc8000000000d */
[----:B------:R-:W-:-:S04]  /*0870*/  FFMA R10, R0, R17, RZ ;  /* 0x00000011000a7223 */ /* 0x000fc800000000ff */
[----:B------:R-:W-:-:S04]  /*0880*/  FFMA R13, R15, R10, R0 ;  /* 0x0000000a0f0d7223 */ /* 0x000fc80000000000 */
[----:B------:R-:W-:-:S04]  /*0890*/  FFMA R14, R17, R13, R10 ;  /* 0x0000000d110e7223 */ /* 0x000fc8000000000a */
[----:B------:R-:W-:-:S04]  /*08a0*/  FFMA R15, R15, R14, R0 ;  /* 0x0000000e0f0f7223 */ /* 0x000fc80000000000 */
[----:B------:R-:W-:-:S05]  /*08b0*/  FFMA R0, R17, R15, R14 ;  /* 0x0000000f11007223 */ /* 0x000fca000000000e */
[----:B------:R-:W-:-:S04]  /*08c0*/  SHF.R.U32.HI R9, RZ, 0x17, R0 ;  /* 0x00000017ff097819 */ /* 0x000fc80000011600 */
[----:B------:R-:W-:-:S05]  /*08d0*/  LOP3.LUT R9, R9, 0xff, RZ, 0xc0, !PT ;  /* 0x000000ff09097812 */ /* 0x000fca00078ec0ff */
[----:B------:R-:W-:-:S05]  /*08e0*/  IMAD.IADD R12, R9, 0x1, R11 ;  /* 0x00000001090c7824 */ /* 0x000fca00078e020b */
[----:B------:R-:W-:-:S04]  /*08f0*/  IADD3 R8, PT, PT, R12, -0x1, RZ ;  /* 0xffffffff0c087810 */ /* 0x000fc80007ffe0ff */
[----:B------:R-:W-:-:S13]  /*0900*/  ISETP.GE.U32.AND P0, PT, R8, 0xfe, PT ;  /* 0x000000fe0800780c */ /* 0x000fda0003f06070 */
[----:B------:R-:W-:Y:S05]  /*0910*/  @!P0 BRA `(.L_x_16) ;  /* 0x0000000000808947 */ /* 0x000fea0003800000 */
[----:B------:R-:W-:-:S13]  /*0920*/  ISETP.GT.AND P0, PT, R12, 0xfe, PT ;  /* 0x000000fe0c00780c */ /* 0x000fda0003f04270 */
[----:B------:R-:W-:Y:S05]  /*0930*/  @P0 BRA `(.L_x_17) ;  /* 0x00000000006c0947 */ /* 0x000fea0003800000 */
[----:B------:R-:W-:-:S13]  /*0940*/  ISETP.GE.AND P0, PT, R12, 0x1, PT ;  /* 0x000000010c00780c */ /* 0x000fda0003f06270 */
[----:B------:R-:W-:Y:S05]  /*0950*/  @P0 BRA `(.L_x_18) ;  /* 0x0000000000740947 */ /* 0x000fea0003800000 */
[----:B------:R-:W-:Y:S02]  /*0960*/  ISETP.GE.AND P0, PT, R12, -0x18, PT ;  /* 0xffffffe80c00780c */ /* 0x000fe40003f06270 */
[----:B------:R-:W-:-:S11]  /*0970*/  LOP3.LUT R0, R0, 0x80000000, RZ, 0xc0, !PT ;  /* 0x8000000000007812 */ /* 0x000fd600078ec0ff */
[----:B------:R-:W-:Y:S05]  /*0980*/  @!P0 BRA `(.L_x_18) ;  /* 0x0000000000688947 */ /* 0x000fea0003800000 */
[CCC-:B------:R-:W-:Y:S01]  /*0990*/  FFMA.RZ R8, R17.reuse, R15.reuse, R14.reuse ;  /* 0x0000000f11087223 */ /* 0x1c0fe2000000c00e */
[C---:B------:R-:W-:Y:S02]  /*09a0*/  VIADD R11, R12.reuse, 0x20 ;  /* 0x000000200c0b7836 */ /* 0x040fe40000000000 */
[CCC-:B------:R-:W-:Y:S01]  /*09b0*/  FFMA.RM R9, R17.reuse, R15.reuse, R14.reuse ;  /* 0x0000000f11097223 */ /* 0x1c0fe2000000400e */
[----:B------:R-:W-:Y:S02]  /*09c0*/  ISETP.NE.AND P2, PT, R12, RZ, PT ;  /* 0x000000ff0c00720c */ /* 0x000fe40003f45270 */
[----:B------:R-:W-:Y:S01]  /*09d0*/  LOP3.LUT R10, R8, 0x7fffff, RZ, 0xc0, !PT ;  /* 0x007fffff080a7812 */ /* 0x000fe200078ec0ff */
[----:B------:R-:W-:Y:S01]  /*09e0*/  FFMA.RP R8, R17, R15, R14 ;  /* 0x0000000f11087223 */ /* 0x000fe2000000800e */
[----:B------:R-:W-:Y:S01]  /*09f0*/  ISETP.NE.AND P1, PT, R12, RZ, PT ;  /* 0x000000ff0c00720c */ /* 0x000fe20003f25270 */
[----:B------:R-:W-:Y:S01]  /*0a00*/  IMAD.MOV R12, RZ, RZ, -R12 ;  /* 0x000000ffff0c7224 */ /* 0x000fe200078e0a0c */
[----:B------:R-:W-:-:S02]  /*0a10*/  LOP3.LUT R10, R10, 0x800000, RZ, 0xfc, !PT ;  /* 0x008000000a0a7812 */ /* 0x000fc400078efcff */
[----:B------:R-:W-:Y:S02]  /*0a20*/  FSETP.NEU.FTZ.AND P0, PT, R8, R9, PT ;  /* 0x000000090800720b */ /* 0x000fe40003f1d000 */
[----:B------:R-:W-:Y:S02]  /*0a30*/  SHF.L.U32 R11, R10, R11, RZ ;  /* 0x0000000b0a0b7219 */ /* 0x000fe400000006ff */
[----:B------:R-:W-:Y:S02]  /*0a40*/  SEL R9, R12, RZ, P2 ;  /* 0x000000ff0c097207 */ /* 0x000fe40001000000 */
[----:B------:R-:W-:Y:S02]  /*0a50*/  ISETP.NE.AND P1, PT, R11, RZ, P1 ;  /* 0x000000ff0b00720c */ /* 0x000fe40000f25270 */
[----:B------:R-:W-:Y:S02]  /*0a60*/  SHF.R.U32.HI R9, RZ, R9, R10 ;  /* 0x00000009ff097219 */ /* 0x000fe4000001160a */
[----:B------:R-:W-:-:S02]  /*0a70*/  PLOP3.LUT P0, PT, P0, P1, PT, 0xf8, 0x8f ;  /* 0x00000000008f781c */ /* 0x000fc40000703f70 */
[----:B------:R-:W-:Y:S02]  /*0a80*/  SHF.R.U32.HI R11, RZ, 0x1, R9 ;  /* 0x00000001ff0b7819 */ /* 0x000fe40000011609 */
[----:B------:R-:W-:-:S04]  /*0a90*/  SEL R8, RZ, 0x1, !P0 ;  /* 0x00000001ff087807 */ /* 0x000fc80004000000 */
[----:B------:R-:W-:-:S04]  /*0aa0*/  LOP3.LUT R8, R8, 0x1, R11, 0xf8, !PT ;  /* 0x0000000108087812 */ /* 0x000fc800078ef80b */
[----:B------:R-:W-:-:S05]  /*0ab0*/  LOP3.LUT R8, R8, R9, RZ, 0xc0, !PT ;  /* 0x0000000908087212 */ /* 0x000fca00078ec0ff */
[----:B------:R-:W-:-:S05]  /*0ac0*/  IMAD.IADD R11, R11, 0x1, R8 ;  /* 0x000000010b0b7824 */ /* 0x000fca00078e0208 */
[----:B------:R-:W-:Y:S01]  /*0ad0*/  LOP3.LUT R0, R11, R0, RZ, 0xfc, !PT ;  /* 0x000000000b007212 */ /* 0x000fe200078efcff */
[----:B------:R-:W-:Y:S06]  /*0ae0*/  BRA `(.L_x_18) ;  /* 0x0000000000107947 */ /* 0x000fec0003800000 */
.L_x_17:
[----:B------:R-:W-:-:S04]  /*0af0*/  LOP3.LUT R0, R0, 0x80000000, RZ, 0xc0, !PT ;  /* 0x8000000000007812 */ /* 0x000fc800078ec0ff */
[----:B------:R-:W-:Y:S01]  /*0b00*/  LOP3.LUT R0, R0, 0x7f800000, RZ, 0xfc, !PT ;  /* 0x7f80000000007812 */ /* 0x000fe200078efcff */
[----:B------:R-:W-:Y:S06]  /*0b10*/  BRA `(.L_x_18) ;  /* 0x0000000000047947 */ /* 0x000fec0003800000 */
.L_x_16:
[----:B------:R-:W-:-:S07]  /*0b20*/  IMAD R0, R11, 0x800000, R0 ;  /* 0x008000000b007824 */ /* 0x000fce00078e0200 */
.L_x_18:
[----:B------:R-:W-:Y:S05]  /*0b30*/  BSYNC.RECONVERGENT B2 ;  /* 0x0000000000027941 */ /* 0x000fea0003800200 */
.L_x_15:
[----:B------:R-:W-:Y:S05]  /*0b40*/  BRA `(.L_x_19) ;  /* 0x0000000000207947 */ /* 0x000fea0003800000 */
.L_x_14:
[----:B------:R-:W-:-:S04]  /*0b50*/  LOP3.LUT R0, R11, 0x80000000, R10, 0x48, !PT ;  /* 0x800000000b007812 */ /* 0x000fc800078e480a */
[----:B------:R-:W-:Y:S01]  /*0b60*/  LOP3.LUT R0, R0, 0x7f800000, RZ, 0xfc, !PT ;  /* 0x7f80000000007812 */ /* 0x000fe200078efcff */
[----:B------:R-:W-:Y:S06]  /*0b70*/  BRA `(.L_x_19) ;  /* 0x0000000000147947 */ /* 0x000fec0003800000 */
.L_x_13:
[----:B------:R-:W-:Y:S01]  /*0b80*/  LOP3.LUT R0, R11, 0x80000000, R10, 0x48, !PT ;  /* 0x800000000b007812 */ /* 0x000fe200078e480a */
[----:B------:R-:W-:Y:S06]  /*0b90*/  BRA `(.L_x_19) ;  /* 0x00000000000c7947 */ /* 0x000fec0003800000 */
.L_x_12:
[----:B------:R-:W0:Y:S01]  /*0ba0*/  MUFU.RSQ R0, -QNAN ;  /* 0xffc0000000007908 */ /* 0x000e220000001400 */
[----:B------:R-:W-:Y:S05]  /*0bb0*/  BRA `(.L_x_19) ;  /* 0x0000000000047947 */ /* 0x000fea0003800000 */
.L_x_11:
[----:B------:R-:W-:-:S07]  /*0bc0*/  FADD.FTZ R0, R0, R3 ;  /* 0x0000000300007221 */ /* 0x000fce0000010000 */
.L_x_19:
[----:B------:R-:W-:Y:S05]  /*0bd0*/  BSYNC.RECONVERGENT B1 ;  /* 0x0000000000017941 */ /* 0x000fea0003800200 */
.L_x_9:
[----:B------:R-:W-:Y:S02]  /*0be0*/  IMAD.MOV.U32 R8, RZ, RZ, R6 ;  /* 0x000000ffff087224 */ /* 0x000fe400078e0006 */
[----:B------:R-:W-:-:S04]  /*0bf0*/  IMAD.MOV.U32 R9, RZ, RZ, 0x0 ;  /* 0x00000000ff097424 */ /* 0x000fc800078e00ff */
[----:B0-----:R-:W-:Y:S05]  /*0c00*/  RET.REL.NODEC R8 `(_Z14softmax_kernelPKfPfii) ;  /* 0xfffffff008fc7950 */ /* 0x001fea0003c3ffff */
.L_x_20:
[----:B------:R-:W-:-:S00]  /*0c10*/  BRA `(.L_x_20) ;  /* 0xfffffffc00fc7947 */ /* 0x000fc0000383ffff */
[----:B------:R-:W-:-:S00]  /*0c20*/  NOP ;  /* 0x0000000000007918 */ /* 0x000fc00000000000 */
        /* <DEDUP_REMOVED lines=13> */
.L_x_21:


//--------------------- .nv.shared._Z14softmax_kernelPKfPfii --------------------------
	.section	.nv.shared._Z14softmax_kernelPKfPfii,"aw",@nobits
	.sectionflags	@""
	.align	16
	.zero		1024


//--------------------- .nv.shared.reserved.0     --------------------------
	.section	.nv.shared.reserved.0,"aw",@nobits
	.weak		__nv_reservedSMEM_offset_0_alias
	.size		__nv_reservedSMEM_offset_0_alias, 0, 64
	.other		__nv_reservedSMEM_offset_0_alias,@"STO_CUDA_RESERVED_SHARED STV_DEFAULT"
__nv_reservedSMEM_offset_0_alias:
	.zero		0
	.zero		64


//--------------------- .nv.constant0._Z14softmax_kernelPKfPfii --------------------------
	.section	.nv.constant0._Z14softmax_kernelPKfPfii,"a",@progbits
	.sectionflags	@""
	.align	4
.nv.constant0._Z14softmax_kernelPKfPfii:
	.zero		920


//--------------------- SYMBOLS --------------------------

	.type		.nv.reservedSmem.offset0,@object
	.size		.nv.reservedSmem.offset0,0x4
	.type		.nv.reservedSmem.cap,@object
	.size		.nv.reservedSmem.cap,0x4
